//
// Generated by NVIDIA NVVM Compiler
//
// Compiler Build ID: CL-36424714
// Cuda compilation tools, release 13.0, V13.0.88
// Based on NVVM 20.0.0
//

.version 9.0
.target sm_100
.address_size 64

	// .globl	_Z6addVecPiS_S_i

.visible .entry _Z6addVecPiS_S_i(
	.param .u64 .ptr .align 1 _Z6addVecPiS_S_i_param_0,
	.param .u64 .ptr .align 1 _Z6addVecPiS_S_i_param_1,
	.param .u64 .ptr .align 1 _Z6addVecPiS_S_i_param_2,
	.param .u32 _Z6addVecPiS_S_i_param_3
)
{
	.reg .pred 	%p<2>;
	.reg .b32 	%r<9>;
	.reg .b64 	%rd<11>;

	ld.param.u64 	%rd1, [_Z6addVecPiS_S_i_param_0];
	ld.param.u64 	%rd2, [_Z6addVecPiS_S_i_param_1];
	ld.param.u64 	%rd3, [_Z6addVecPiS_S_i_param_2];
	ld.param.u32 	%r2, [_Z6addVecPiS_S_i_param_3];
	mov.u32 	%r3, %ntid.x;
	mov.u32 	%r4, %ctaid.x;
	mov.u32 	%r5, %tid.x;
	mad.lo.s32 	%r1, %r3, %r4, %r5;
	setp.ge.s32 	%p1, %r1, %r2;
	@%p1 bra 	$L__BB0_2;
	cvta.to.global.u64 	%rd4, %rd1;
	cvta.to.global.u64 	%rd5, %rd2;
	cvta.to.global.u64 	%rd6, %rd3;
	mul.wide.s32 	%rd7, %r1, 4;
	add.s64 	%rd8, %rd4, %rd7;
	ld.global.u32 	%r6, [%rd8];
	add.s64 	%rd9, %rd5, %rd7;
	ld.global.u32 	%r7, [%rd9];
	add.s32 	%r8, %r7, %r6;
	add.s64 	%rd10, %rd6, %rd7;
	st.global.u32 	[%rd10], %r8;
$L__BB0_2:
	ret;

}


// ===== COMPILED SASS (sm_100) =====

	.target	sm_100

	.elftype	@"ET_EXEC"


//--------------------- .note.nv.tkinfo           --------------------------
	.section	.note.nv.tkinfo,"",@"SHT_NOTE"
	.sectionflags	@"SHF_NOTE_NV_TKINFO"
	.tkinfo
        /*0018*/ 	.word	0x00000002
        /*0030*/ 	.string	""
        /*0030*/ 	.string	"ptxas"
        /*0030*/ 	.string	"Cuda compilation tools, release 13.0, V13.0.88"
        /*0030*/ 	.string	"Build cuda_13.0.r13.0/compiler.36424714_0"
        /*0030*/ 	.string	"-arch sm_100 -m 64 "



//--------------------- .note.nv.cuinfo           --------------------------
	.section	.note.nv.cuinfo,"",@"SHT_NOTE"
	.sectionflags	@"SHF_NOTE_NV_CUINFO"
        /*0018*/ 	.short	0x0002
        /*001a*/ 	.short	0x0064
        /*001c*/ 	.short	0x0082
	.zero		2


//--------------------- .nv.info                  --------------------------
	.section	.nv.info,"",@"SHT_CUDA_INFO"
	.align	4


	//----- nvinfo : EIATTR_REGCOUNT
	.align		4
        /*0000*/ 	.byte	0x04, 0x2f
        /*0002*/ 	.short	(.L_1 - .L_0)
	.align		4
.L_0:
        /*0004*/ 	.word	index@(_Z6addVecPiS_S_i)
        /*0008*/ 	.word	0x0000000c


	//----- nvinfo : EIATTR_FRAME_SIZE
	.align		4
.L_1:
        /*000c*/ 	.byte	0x04, 0x11
        /*000e*/ 	.short	(.L_3 - .L_2)
	.align		4
.L_2:
        /*0010*/ 	.word	index@(_Z6addVecPiS_S_i)
        /*0014*/ 	.word	0x00000000


	//----- nvinfo : EIATTR_MIN_STACK_SIZE
	.align		4
.L_3:
        /*0018*/ 	.byte	0x04, 0x12
        /*001a*/ 	.short	(.L_5 - .L_4)
	.align		4
.L_4:
        /*001c*/ 	.word	index@(_Z6addVecPiS_S_i)
        /*0020*/ 	.word	0x00000000
.L_5:


//--------------------- .nv.compat                --------------------------
	.section	.nv.compat,"",@"SHT_CUDA_COMPAT_INFO"
	.align	4
        /*0000*/ 	.byte	0x02, 0x09, 0x00, 0x00, 0x02, 0x02, 0x01, 0x00, 0x02, 0x05, 0x05, 0x00, 0x03, 0x07, 0x01, 0x01
        /*0010*/ 	.byte	0x02, 0x03, 0x00, 0x00, 0x02, 0x06, 0x01, 0x00, 0x04, 0x0b, 0x08, 0x00, 0x09, 0x00, 0x00, 0x00
        /*0020*/ 	.byte	0x00, 0x00, 0x00, 0x00


//--------------------- .nv.info._Z6addVecPiS_S_i --------------------------
	.section	.nv.info._Z6addVecPiS_S_i,"",@"SHT_CUDA_INFO"
	.sectionflags	@""
	.align	4


	//----- nvinfo : EIATTR_CUDA_API_VERSION
	.align		4
        /*0000*/ 	.byte	0x04, 0x37
        /*0002*/ 	.short	(.L_7 - .L_6)
.L_6:
        /*0004*/ 	.word	0x00000082


	//----- nvinfo : EIATTR_KPARAM_INFO
	.align		4
.L_7:
        /*0008*/ 	.byte	0x04, 0x17
        /*000a*/ 	.short	(.L_9 - .L_8)
.L_8:
        /*000c*/ 	.word	0x00000000
        /*0010*/ 	.short	0x0003
        /*0012*/ 	.short	0x0018
        /*0014*/ 	.byte	0x00, 0xf0, 0x11, 0x00


	//----- nvinfo : EIATTR_KPARAM_INFO
	.align		4
.L_9:
        /*0018*/ 	.byte	0x04, 0x17
        /*001a*/ 	.short	(.L_11 - .L_10)
.L_10:
        /*001c*/ 	.word	0x00000000
        /*0020*/ 	.short	0x0002
        /*0022*/ 	.short	0x0010
        /*0024*/ 	.byte	0x00, 0xf5, 0x21, 0x00


	//----- nvinfo : EIATTR_KPARAM_INFO
	.align		4
.L_11:
        /*0028*/ 	.byte	0x04, 0x17
        /*002a*/ 	.short	(.L_13 - .L_12)
.L_12:
        /*002c*/ 	.word	0x00000000
        /*0030*/ 	.short	0x0001
        /*0032*/ 	.short	0x0008
        /*0034*/ 	.byte	0x00, 0xf5, 0x21, 0x00


	//----- nvinfo : EIATTR_KPARAM_INFO
	.align		4
.L_13:
        /*0038*/ 	.byte	0x04, 0x17
        /*003a*/ 	.short	(.L_15 - .L_14)
.L_14:
        /*003c*/ 	.word	0x00000000
        /*0040*/ 	.short	0x0000
        /*0042*/ 	.short	0x0000
        /*0044*/ 	.byte	0x00, 0xf5, 0x21, 0x00


	//----- nvinfo : EIATTR_SPARSE_MMA_MASK
	.align		4
.L_15:
        /*0048*/ 	.byte	0x03, 0x50
        /*004a*/ 	.short	0x0000


	//----- nvinfo : EIATTR_MAXREG_COUNT
	.align		4
        /*004c*/ 	.byte	0x03, 0x1b
        /*004e*/ 	.short	0x00ff


	//----- nvinfo : EIATTR_MERCURY_ISA_VERSION
	.align		4
        /*0050*/ 	.byte	0x03, 0x5f
        /*0052*/ 	.short	0x0101


	//----- nvinfo : EIATTR_VRC_CTA_INIT_COUNT
	.align		4
        /*0054*/ 	.byte	0x02, 0x4a
	.zero		1
	.zero		1


	//----- nvinfo : EIATTR_EXIT_INSTR_OFFSETS
	.align		4
        /*0058*/ 	.byte	0x04, 0x1c
        /*005a*/ 	.short	(.L_17 - .L_16)


	//   ....[0]....
.L_16:
        /*005c*/ 	.word	0x00000070


	//   ....[1]....
        /*0060*/ 	.word	0x00000130


	//----- nvinfo : EIATTR_CBANK_PARAM_SIZE
	.align		4
.L_17:
        /*0064*/ 	.byte	0x03, 0x19
        /*0066*/ 	.short	0x001c


	//----- nvinfo : EIATTR_PARAM_CBANK
	.align		4
        /*0068*/ 	.byte	0x04, 0x0a
        /*006a*/ 	.short	(.L_19 - .L_18)
	.align		4
.L_18:
        /*006c*/ 	.word	index@(.nv.constant0._Z6addVecPiS_S_i)
        /*0070*/ 	.short	0x0380
        /*0072*/ 	.short	0x001c


	//----- nvinfo : EIATTR_SW_WAR
	.align		4
.L_19:
        /*0074*/ 	.byte	0x04, 0x36
        /*0076*/ 	.short	(.L_21 - .L_20)
.L_20:
        /*0078*/ 	.word	0x00000008
.L_21:


//--------------------- .nv.callgraph             --------------------------
	.section	.nv.callgraph,"",@"SHT_CUDA_CALLGRAPH"
	.align	4
	.sectionentsize	8
	.align		4
        /*0000*/ 	.word	0x00000000
	.align		4
        /*0004*/ 	.word	0xffffffff
	.align		4
        /*0008*/ 	.word	0x00000000
	.align		4
        /*000c*/ 	.word	0xfffffffe
	.align		4
        /*0010*/ 	.word	0x00000000
	.align		4
        /*0014*/ 	.word	0xfffffffd
	.align		4
        /*0018*/ 	.word	0x00000000
	.align		4
        /*001c*/ 	.word	0xfffffffc


//--------------------- .text._Z6addVecPiS_S_i    --------------------------
	.section	.text._Z6addVecPiS_S_i,"ax",@progbits
	.align	128
        .global         _Z6addVecPiS_S_i
        .type           _Z6addVecPiS_S_i,@function
        .size           _Z6addVecPiS_S_i,(.L_x_1 - _Z6addVecPiS_S_i)
        .other          _Z6addVecPiS_S_i,@"STO_CUDA_ENTRY STV_DEFAULT"
_Z6addVecPiS_S_i:
.text._Z6addVecPiS_S_i:
[----:B------:R-:W-:Y:S01]  /*0000*/  LDC R1, c[0x0][0x37c] ;  /* 0x0000df00ff017b82 */ /* 0x000fe20000000800 */
[----:B------:R-:W0:Y:S01]  /*0010*/  S2R R9, SR_CTAID.X ;  /* 0x0000000000097919 */ /* 0x000e220000002500 */
[----:B------:R-:W0:Y:S01]  /*0020*/  LDCU UR4, c[0x0][0x360] ;  /* 0x00006c00ff0477ac */ /* 0x000e220008000800 */
[----:B------:R-:W0:Y:S01]  /*0030*/  S2R R0, SR_TID.X ;  /* 0x0000000000007919 */ /* 0x000e220000002100 */
[----:B------:R-:W1:Y:S01]  /*0040*/  LDCU UR5, c[0x0][0x398] ;  /* 0x00007300ff0577ac */ /* 0x000e620008000800 */
[----:B0-----:R-:W-:-:S05]  /*0050*/  IMAD R9, R9, UR4, R0 ;  /* 0x0000000409097c24 */ /* 0x001fca000f8e0200 */
[----:B-1----:R-:W-:-:S13]  /*0060*/  ISETP.GE.AND P0, PT, R9, UR5, PT ;  /* 0x0000000509007c0c */ /* 0x002fda000bf06270 */
[----:B------:R-:W-:Y:S05]  /*0070*/  @P0 EXIT ;  /* 0x000000000000094d */ /* 0x000fea0003800000 */
[----:B------:R-:W0:Y:S01]  /*0080*/  LDC.64 R2, c[0x0][0x380] ;  /* 0x0000e000ff027b82 */ /* 0x000e220000000a00 */
[----:B------:R-:W1:Y:S07]  /*0090*/  LDCU.64 UR4, c[0x0][0x358] ;  /* 0x00006b00ff0477ac */ /* 0x000e6e0008000a00 */
[----:B------:R-:W2:Y:S08]  /*00a0*/  LDC.64 R4, c[0x0][0x388] ;  /* 0x0000e200ff047b82 */ /* 0x000eb00000000a00 */
[----:B------:R-:W3:Y:S01]  /*00b0*/  LDC.64 R6, c[0x0][0x390] ;  /* 0x0000e400ff067b82 */ /* 0x000ee20000000a00 */
[----:B0-----:R-:W-:-:S06]  /*00c0*/  IMAD.WIDE R2, R9, 0x4, R2 ;  /* 0x0000000409027825 */ /* 0x001fcc00078e0202 */
[----:B-1----:R-:W4:Y:S01]  /*00d0*/  LDG.E R2, desc[UR4][R2.64] ;  /* 0x0000000402027981 */ /* 0x002f22000c1e1900 */
[----:B--2---:R-:W-:-:S06]  /*00e0*/  IMAD.WIDE R4, R9, 0x4, R4 ;  /* 0x0000000409047825 */ /* 0x004fcc00078e0204 */
[----:B------:R-:W4:Y:S01]  /*00f0*/  LDG.E R5, desc[UR4][R4.64] ;  /* 0x0000000404057981 */ /* 0x000f22000c1e1900 */
[----:B---3--:R-:W-:Y:S01]  /*0100*/  IMAD.WIDE R6, R9, 0x4, R6 ;  /* 0x0000000409067825 */ /* 0x008fe200078e0206 */
[----:B----4-:R-:W-:-:S05]  /*0110*/  IADD3 R9, PT, PT, R2, R5, RZ ;  /* 0x0000000502097210 */ /* 0x010fca0007ffe0ff */
[----:B------:R-:W-:Y:S01]  /*0120*/  STG.E desc[UR4][R6.64], R9 ;  /* 0x0000000906007986 */ /* 0x000fe2000c101904 */
[----:B------:R-:W-:Y:S05]  /*0130*/  EXIT ;  /* 0x000000000000794d */ /* 0x000fea0003800000 */
.L_x_0:
[----:B------:R-:W-:-:S00]  /*0140*/  BRA `(.L_x_0) ;  /* 0xfffffffc00fc7947 */ /* 0x000fc0000383ffff */
[----:B------:R-:W-:-:S00]  /*0150*/  NOP ;  /* 0x0000000000007918 */ /* 0x000fc00000000000 */
        /* <DEDUP_REMOVED lines=10> */
.L_x_1:


//--------------------- .nv.shared.reserved.0     --------------------------
	.section	.nv.shared.reserved.0,"aw",@nobits
	.weak		__nv_reservedSMEM_offset_0_alias
	.size		__nv_reservedSMEM_offset_0_alias, 0, 64
	.other		__nv_reservedSMEM_offset_0_alias,@"STO_CUDA_RESERVED_SHARED STV_DEFAULT"
__nv_reservedSMEM_offset_0_alias:
	.zero		0
	.zero		64


//--------------------- .nv.constant0._Z6addVecPiS_S_i --------------------------
	.section	.nv.constant0._Z6addVecPiS_S_i,"a",@progbits
	.sectionflags	@""
	.align	4
.nv.constant0._Z6addVecPiS_S_i:
	.zero		924


//--------------------- SYMBOLS --------------------------

	.type		.nv.reservedSmem.offset0,@object
	.size		.nv.reservedSmem.offset0,0x4
